	.headerflags	@"EF_CUDA_TEXMODE_UNIFIED EF_CUDA_64BIT_ADDRESS EF_CUDA_ACCELERATORS EF_CUDA_SM90 EF_CUDA_VIRTUAL_SM(EF_CUDA_SM90)"
	.elftype	@"ET_EXEC"


//--------------------- .nv.info                  --------------------------
	.section	.nv.info,"",@"SHT_CUDA_INFO"
	.align	4


	//----- nvinfo : EIATTR_REGCOUNT
	.align		4
        /*0000*/ 	.byte	0x04, 0x2f
        /*0002*/ 	.short	(.L_1 - .L_0)
	.align		4
.L_0:
        /*0004*/ 	.word	index@(triton_poi_fused_convolution_relu_12)
        /*0008*/ 	.word	0x0000000c


	//----- nvinfo : EIATTR_MIN_STACK_SIZE
	.align		4
.L_1:
        /*000c*/ 	.byte	0x04, 0x12
        /*000e*/ 	.short	(.L_3 - .L_2)
	.align		4
.L_2:
        /*0010*/ 	.word	index@(triton_poi_fused_convolution_relu_12)
        /*0014*/ 	.word	0x00000000


	//----- nvinfo : EIATTR_FRAME_SIZE
	.align		4
.L_3:
        /*0018*/ 	.byte	0x04, 0x11
        /*001a*/ 	.short	(.L_5 - .L_4)
	.align		4
.L_4:
        /*001c*/ 	.word	index@(triton_poi_fused_convolution_relu_12)
        /*0020*/ 	.word	0x00000000


	//----- nvinfo : EIATTR_MIN_STACK_SIZE
	.align		4
.L_5:
        /*0024*/ 	.byte	0x04, 0x12
        /*0026*/ 	.short	(.L_7 - .L_6)
	.align		4
.L_6:
        /*0028*/ 	.word	index@(triton_poi_fused_convolution_relu_12)
        /*002c*/ 	.word	0x00000000
.L_7:


//--------------------- .nv.info.triton_poi_fused_convolution_relu_12 --------------------------
	.section	.nv.info.triton_poi_fused_convolution_relu_12,"",@"SHT_CUDA_INFO"
	.sectionflags	@""
	.align	4


	//----- nvinfo : EIATTR_CUDA_API_VERSION
	.align		4
        /*0000*/ 	.byte	0x04, 0x37
        /*0002*/ 	.short	(.L_9 - .L_8)
.L_8:
        /*0004*/ 	.word	0x0000007c


	//----- nvinfo : EIATTR_KPARAM_INFO
	.align		4
.L_9:
        /*0008*/ 	.byte	0x04, 0x17
        /*000a*/ 	.short	(.L_11 - .L_10)
.L_10:
        /*000c*/ 	.word	0x00000000
        /*0010*/ 	.short	0x0002
        /*0012*/ 	.short	0x0010
        /*0014*/ 	.byte	0x00, 0xf0, 0x11, 0x00


	//----- nvinfo : EIATTR_KPARAM_INFO
	.align		4
.L_11:
        /*0018*/ 	.byte	0x04, 0x17
        /*001a*/ 	.short	(.L_13 - .L_12)
.L_12:
        /*001c*/ 	.word	0x00000000
        /*0020*/ 	.short	0x0001
        /*0022*/ 	.short	0x0008
        /*0024*/ 	.byte	0x00, 0xf4, 0x21, 0x00


	//----- nvinfo : EIATTR_KPARAM_INFO
	.align		4
.L_13:
        /*0028*/ 	.byte	0x04, 0x17
        /*002a*/ 	.short	(.L_15 - .L_14)
.L_14:
        /*002c*/ 	.word	0x00000000
        /*0030*/ 	.short	0x0000
        /*0032*/ 	.short	0x0000
        /*0034*/ 	.byte	0x00, 0xf4, 0x21, 0x00


	//----- nvinfo : EIATTR_SPARSE_MMA_MASK
	.align		4
.L_15:
        /*0038*/ 	.byte	0x03, 0x50
        /*003a*/ 	.short	0x0000


	//----- nvinfo : EIATTR_MAXREG_COUNT
	.align		4
        /*003c*/ 	.byte	0x03, 0x1b
        /*003e*/ 	.short	0x00ff


	//----- nvinfo : EIATTR_EXIT_INSTR_OFFSETS
	.align		4
        /*0040*/ 	.byte	0x04, 0x1c
        /*0042*/ 	.short	(.L_17 - .L_16)


	//   ....[0]....
.L_16:
        /*0044*/ 	.word	0x00000190


	//----- nvinfo : EIATTR_REQNTID
	.align		4
.L_17:
        /*0048*/ 	.byte	0x04, 0x10
        /*004a*/ 	.short	(.L_19 - .L_18)
.L_18:
        /*004c*/ 	.word	0x00000080
        /*0050*/ 	.word	0x00000001
        /*0054*/ 	.word	0x00000001


	//----- nvinfo : EIATTR_CBANK_PARAM_SIZE
	.align		4
.L_19:
        /*0058*/ 	.byte	0x03, 0x19
        /*005a*/ 	.short	0x0014


	//----- nvinfo : EIATTR_PARAM_CBANK
	.align		4
        /*005c*/ 	.byte	0x04, 0x0a
        /*005e*/ 	.short	(.L_21 - .L_20)
	.align		4
.L_20:
        /*0060*/ 	.word	index@(.nv.constant0.triton_poi_fused_convolution_relu_12)
        /*0064*/ 	.short	0x0210
        /*0066*/ 	.short	0x0014


	//----- nvinfo : EIATTR_SW_WAR
	.align		4
.L_21:
        /*0068*/ 	.byte	0x04, 0x36
        /*006a*/ 	.short	(.L_23 - .L_22)
.L_22:
        /*006c*/ 	.word	0x00000008
.L_23:


//--------------------- .nv.callgraph             --------------------------
	.section	.nv.callgraph,"",@"SHT_CUDA_CALLGRAPH"
	.align	4
	.sectionentsize	8
	.align		4
        /*0000*/ 	.word	0x00000000
	.align		4
        /*0004*/ 	.word	0xffffffff
	.align		4
        /*0008*/ 	.word	0x00000000
	.align		4
        /*000c*/ 	.word	0xfffffffe
	.align		4
        /*0010*/ 	.word	0x00000000
	.align		4
        /*0014*/ 	.word	0xfffffffd
	.align		4
        /*0018*/ 	.word	0x00000000
	.align		4
        /*001c*/ 	.word	0xfffffffc


//--------------------- .text.triton_poi_fused_convolution_relu_12 --------------------------
	.section	.text.triton_poi_fused_convolution_relu_12,"ax",@progbits
	.align	128
        .global         triton_poi_fused_convolution_relu_12
        .type           triton_poi_fused_convolution_relu_12,@function
        .size           triton_poi_fused_convolution_relu_12,(.L_x_1 - triton_poi_fused_convolution_relu_12)
        .other          triton_poi_fused_convolution_relu_12,@"STO_CUDA_ENTRY STV_DEFAULT"
triton_poi_fused_convolution_relu_12:
.text.triton_poi_fused_convolution_relu_12:
[----:B------:R-:W-:Y:S01]  /*0000*/  LDC R1, c[0x0][0x28] ;  /* 0x00000a00ff017b82 */ /* 0x000fe20000000800 */
[----:B------:R-:W1:Y:S07]  /*0010*/  S2R R0, SR_TID.X ;  /* 0x0000000000007919 */ /* 0x000e6e0000002100 */
[----:B------:R-:W2:Y:S01]  /*0020*/  LDC.64 R4, c[0x0][0x218] ;  /* 0x00008600ff047b82 */ /* 0x000ea20000000a00 */
[----:B------:R-:W-:Y:S01]  /*0030*/  ULDC.64 UR4, c[0x0][0x208] ;  /* 0x0000820000047ab9 */ /* 0x000fe20000000a00 */
[----:B------:R-:W3:Y:S06]  /*0040*/  S2R R7, SR_CTAID.X ;  /* 0x0000000000077919 */ /* 0x000eec0000002500 */
[----:B------:R-:W4:Y:S01]  /*0050*/  LDC.64 R2, c[0x0][0x210] ;  /* 0x00008400ff027b82 */ /* 0x000f220000000a00 */
[----:B-1----:R-:W-:Y:S01]  /*0060*/  IMAD.SHL.U32 R0, R0, 0x2, RZ ;  /* 0x0000000200007824 */ /* 0x002fe200078e00ff */
[----:B---3--:R-:W-:-:S04]  /*0070*/  SHF.R.S32.HI R6, RZ, 0x17, R7 ;  /* 0x00000017ff067819 */ /* 0x008fc80000011407 */
[----:B------:R-:W-:-:S05]  /*0080*/  LOP3.LUT R0, R0, 0xfe, RZ, 0xc0, !PT ;  /* 0x000000fe00007812 */ /* 0x000fca00078ec0ff */
[----:B------:R-:W-:Y:S01]  /*0090*/  IMAD R7, R7, 0x100, R0 ;  /* 0x0000010007077824 */ /* 0x000fe200078e0200 */
[----:B------:R-:W-:-:S03]  /*00a0*/  SGXT R0, R6, 0x1 ;  /* 0x000000010600781a */ /* 0x000fc60000000200 */
[----:B----4-:R-:W-:Y:S01]  /*00b0*/  IMAD.WIDE R2, R7, 0x4, R2 ;  /* 0x0000000407027825 */ /* 0x010fe200078e0202 */
[----:B------:R-:W-:-:S04]  /*00c0*/  LEA.HI R0, R0, R7, RZ, 0x7 ;  /* 0x0000000700007211 */ /* 0x000fc800078f38ff */
[----:B------:R-:W-:-:S05]  /*00d0*/  LOP3.LUT R0, R0, 0xffffff80, RZ, 0xc0, !PT ;  /* 0xffffff8000007812 */ /* 0x000fca00078ec0ff */
[----:B------:R-:W-:Y:S02]  /*00e0*/  IMAD.IADD R9, R7, 0x1, -R0 ;  /* 0x0000000107097824 */ /* 0x000fe400078e0a00 */
[----:B------:R-:W3:Y:S02]  /*00f0*/  LDG.E.64 R6, desc[UR4][R2.64] ;  /* 0x0000000402067981 */ /* 0x000ee4000c1e1b00 */
[----:B--2---:R-:W-:-:S06]  /*0100*/  IMAD.WIDE R4, R9, 0x4, R4 ;  /* 0x0000000409047825 */ /* 0x004fcc00078e0204 */
[----:B------:R-:W3:Y:S02]  /*0110*/  LDG.E.EL.64 R4, desc[UR4][R4.64] ;  /* 0x0000000404047981 */ /* 0x000ee4000c2e1b00 */
[C---:B---3--:R-:W-:Y:S01]  /*0120*/  FSETP.GEU.AND P0, PT, R6.reuse, -R4, PT ;  /* 0x800000040600720b */ /* 0x048fe20003f0e000 */
[----:B------:R-:W-:Y:S01]  /*0130*/  FADD R6, R6, R4 ;  /* 0x0000000406067221 */ /* 0x000fe20000000000 */
[C---:B------:R-:W-:Y:S01]  /*0140*/  FADD R0, R7.reuse, R5 ;  /* 0x0000000507007221 */ /* 0x040fe20000000000 */
[----:B------:R-:W-:-:S03]  /*0150*/  FSETP.GEU.AND P1, PT, R7, -R5, PT ;  /* 0x800000050700720b */ /* 0x000fc60003f2e000 */
[----:B------:R-:W-:Y:S02]  /*0160*/  FSEL R6, R6, RZ, P0 ;  /* 0x000000ff06067208 */ /* 0x000fe40000000000 */
[----:B------:R-:W-:-:S05]  /*0170*/  FSEL R7, R0, RZ, P1 ;  /* 0x000000ff00077208 */ /* 0x000fca0000800000 */
[----:B------:R-:W-:Y:S01]  /*0180*/  STG.E.64 desc[UR4][R2.64], R6 ;  /* 0x0000000602007986 */ /* 0x000fe2000c101b04 */
[----:B------:R-:W-:Y:S05]  /*0190*/  EXIT ;  /* 0x000000000000794d */ /* 0x000fea0003800000 */
.L_x_0:
[----:B------:R-:W-:-:S00]  /*01a0*/  BRA `(.L_x_0) ;  /* 0xfffffffc00fc7947 */ /* 0x000fc0000383ffff */
[----:B------:R-:W-:-:S00]  /*01b0*/  NOP ;  /* 0x0000000000007918 */ /* 0x000fc00000000000 */
        /* <DEDUP_REMOVED lines=12> */
.L_x_1:


//--------------------- .nv.constant0.triton_poi_fused_convolution_relu_12 --------------------------
	.section	.nv.constant0.triton_poi_fused_convolution_relu_12,"a",@progbits
	.sectionflags	@""
	.align	4
.nv.constant0.triton_poi_fused_convolution_relu_12:
	.zero		548
